	.headerflags	@"EF_CUDA_TEXMODE_UNIFIED EF_CUDA_64BIT_ADDRESS EF_CUDA_ACCELERATORS EF_CUDA_SM90 EF_CUDA_VIRTUAL_SM(EF_CUDA_SM90)"
	.elftype	@"ET_EXEC"


//--------------------- .nv.info                  --------------------------
	.section	.nv.info,"",@"SHT_CUDA_INFO"
	.align	4


	//----- nvinfo : EIATTR_REGCOUNT
	.align		4
        /*0000*/ 	.byte	0x04, 0x2f
        /*0002*/ 	.short	(.L_1 - .L_0)
	.align		4
.L_0:
        /*0004*/ 	.word	index@(triton_red_fused__to_copy_add_div_mul_pow_sum_4)
        /*0008*/ 	.word	0x00000020


	//----- nvinfo : EIATTR_MIN_STACK_SIZE
	.align		4
.L_1:
        /*000c*/ 	.byte	0x04, 0x12
        /*000e*/ 	.short	(.L_3 - .L_2)
	.align		4
.L_2:
        /*0010*/ 	.word	index@(triton_red_fused__to_copy_add_div_mul_pow_sum_4)
        /*0014*/ 	.word	0x00000000


	//----- nvinfo : EIATTR_FRAME_SIZE
	.align		4
.L_3:
        /*0018*/ 	.byte	0x04, 0x11
        /*001a*/ 	.short	(.L_5 - .L_4)
	.align		4
.L_4:
        /*001c*/ 	.word	index@(triton_red_fused__to_copy_add_div_mul_pow_sum_4)
        /*0020*/ 	.word	0x00000000


	//----- nvinfo : EIATTR_MIN_STACK_SIZE
	.align		4
.L_5:
        /*0024*/ 	.byte	0x04, 0x12
        /*0026*/ 	.short	(.L_7 - .L_6)
	.align		4
.L_6:
        /*0028*/ 	.word	index@(triton_red_fused__to_copy_add_div_mul_pow_sum_4)
        /*002c*/ 	.word	0x00000000
.L_7:


//--------------------- .nv.info.triton_red_fused__to_copy_add_div_mul_pow_sum_4 --------------------------
	.section	.nv.info.triton_red_fused__to_copy_add_div_mul_pow_sum_4,"",@"SHT_CUDA_INFO"
	.sectionflags	@""
	.align	4


	//----- nvinfo : EIATTR_CUDA_API_VERSION
	.align		4
        /*0000*/ 	.byte	0x04, 0x37
        /*0002*/ 	.short	(.L_9 - .L_8)
.L_8:
        /*0004*/ 	.word	0x0000007c


	//----- nvinfo : EIATTR_KPARAM_INFO
	.align		4
.L_9:
        /*0008*/ 	.byte	0x04, 0x17
        /*000a*/ 	.short	(.L_11 - .L_10)
.L_10:
        /*000c*/ 	.word	0x00000000
        /*0010*/ 	.short	0x0008
        /*0012*/ 	.short	0x0038
        /*0014*/ 	.byte	0x00, 0xf4, 0x21, 0x00


	//----- nvinfo : EIATTR_KPARAM_INFO
	.align		4
.L_11:
        /*0018*/ 	.byte	0x04, 0x17
        /*001a*/ 	.short	(.L_13 - .L_12)
.L_12:
        /*001c*/ 	.word	0x00000000
        /*0020*/ 	.short	0x0007
        /*0022*/ 	.short	0x0034
        /*0024*/ 	.byte	0x00, 0xf0, 0x11, 0x00


	//----- nvinfo : EIATTR_KPARAM_INFO
	.align		4
.L_13:
        /*0028*/ 	.byte	0x04, 0x17
        /*002a*/ 	.short	(.L_15 - .L_14)
.L_14:
        /*002c*/ 	.word	0x00000000
        /*0030*/ 	.short	0x0006
        /*0032*/ 	.short	0x0030
        /*0034*/ 	.byte	0x00, 0xf0, 0x11, 0x00


	//----- nvinfo : EIATTR_KPARAM_INFO
	.align		4
.L_15:
        /*0038*/ 	.byte	0x04, 0x17
        /*003a*/ 	.short	(.L_17 - .L_16)
.L_16:
        /*003c*/ 	.word	0x00000000
        /*0040*/ 	.short	0x0005
        /*0042*/ 	.short	0x0028
        /*0044*/ 	.byte	0x00, 0xf4, 0x21, 0x00


	//----- nvinfo : EIATTR_KPARAM_INFO
	.align		4
.L_17:
        /*0048*/ 	.byte	0x04, 0x17
        /*004a*/ 	.short	(.L_19 - .L_18)
.L_18:
        /*004c*/ 	.word	0x00000000
        /*0050*/ 	.short	0x0004
        /*0052*/ 	.short	0x0020
        /*0054*/ 	.byte	0x00, 0xf4, 0x21, 0x00


	//----- nvinfo : EIATTR_KPARAM_INFO
	.align		4
.L_19:
        /*0058*/ 	.byte	0x04, 0x17
        /*005a*/ 	.short	(.L_21 - .L_20)
.L_20:
        /*005c*/ 	.word	0x00000000
        /*0060*/ 	.short	0x0003
        /*0062*/ 	.short	0x0018
        /*0064*/ 	.byte	0x00, 0xf4, 0x21, 0x00


	//----- nvinfo : EIATTR_KPARAM_INFO
	.align		4
.L_21:
        /*0068*/ 	.byte	0x04, 0x17
        /*006a*/ 	.short	(.L_23 - .L_22)
.L_22:
        /*006c*/ 	.word	0x00000000
        /*0070*/ 	.short	0x0002
        /*0072*/ 	.short	0x0010
        /*0074*/ 	.byte	0x00, 0xf4, 0x21, 0x00


	//----- nvinfo : EIATTR_KPARAM_INFO
	.align		4
.L_23:
        /*0078*/ 	.byte	0x04, 0x17
        /*007a*/ 	.short	(.L_25 - .L_24)
.L_24:
        /*007c*/ 	.word	0x00000000
        /*0080*/ 	.short	0x0001
        /*0082*/ 	.short	0x0008
        /*0084*/ 	.byte	0x00, 0xf4, 0x21, 0x00


	//----- nvinfo : EIATTR_KPARAM_INFO
	.align		4
.L_25:
        /*0088*/ 	.byte	0x04, 0x17
        /*008a*/ 	.short	(.L_27 - .L_26)
.L_26:
        /*008c*/ 	.word	0x00000000
        /*0090*/ 	.short	0x0000
        /*0092*/ 	.short	0x0000
        /*0094*/ 	.byte	0x00, 0xf4, 0x21, 0x00


	//----- nvinfo : EIATTR_SPARSE_MMA_MASK
	.align		4
.L_27:
        /*0098*/ 	.byte	0x03, 0x50
        /*009a*/ 	.short	0x0000


	//----- nvinfo : EIATTR_MAXREG_COUNT
	.align		4
        /*009c*/ 	.byte	0x03, 0x1b
        /*009e*/ 	.short	0x0080


	//----- nvinfo : EIATTR_COOP_GROUP_MASK_REGIDS
	.align		4
        /*00a0*/ 	.byte	0x04, 0x29
        /*00a2*/ 	.short	(.L_29 - .L_28)


	//   ....[0]....
.L_28:
        /*00a4*/ 	.word	0xffffffff


	//   ....[1]....
        /*00a8*/ 	.word	0xffffffff


	//   ....[2]....
        /*00ac*/ 	.word	0xffffffff


	//   ....[3]....
        /*00b0*/ 	.word	0xffffffff


	//   ....[4]....
        /*00b4*/ 	.word	0xffffffff


	//   ....[5]....
        /*00b8*/ 	.word	0xffffffff


	//   ....[6]....
        /*00bc*/ 	.word	0xffffffff


	//   ....[7]....
        /*00c0*/ 	.word	0xffffffff


	//   ....[8]....
        /*00c4*/ 	.word	0xffffffff


	//----- nvinfo : EIATTR_COOP_GROUP_INSTR_OFFSETS
	.align		4
.L_29:
        /*00c8*/ 	.byte	0x04, 0x28
        /*00ca*/ 	.short	(.L_31 - .L_30)


	//   ....[0]....
.L_30:
        /*00cc*/ 	.word	0x000005e0


	//   ....[1]....
        /*00d0*/ 	.word	0x00000600


	//   ....[2]....
        /*00d4*/ 	.word	0x00000620


	//   ....[3]....
        /*00d8*/ 	.word	0x00000650


	//   ....[4]....
        /*00dc*/ 	.word	0x00000670


	//   ....[5]....
        /*00e0*/ 	.word	0x00000710


	//   ....[6]....
        /*00e4*/ 	.word	0x00000730


	//   ....[7]....
        /*00e8*/ 	.word	0x00000750


	//   ....[8]....
        /*00ec*/ 	.word	0x000007a0


	//----- nvinfo : EIATTR_EXIT_INSTR_OFFSETS
	.align		4
.L_31:
        /*00f0*/ 	.byte	0x04, 0x1c
        /*00f2*/ 	.short	(.L_33 - .L_32)


	//   ....[0]....
.L_32:
        /*00f4*/ 	.word	0x00000fa0


	//   ....[1]....
        /*00f8*/ 	.word	0x00000fc0


	//----- nvinfo : EIATTR_REQNTID
	.align		4
.L_33:
        /*00fc*/ 	.byte	0x04, 0x10
        /*00fe*/ 	.short	(.L_35 - .L_34)
.L_34:
        /*0100*/ 	.word	0x00000200
        /*0104*/ 	.word	0x00000001
        /*0108*/ 	.word	0x00000001


	//----- nvinfo : EIATTR_CBANK_PARAM_SIZE
	.align		4
.L_35:
        /*010c*/ 	.byte	0x03, 0x19
        /*010e*/ 	.short	0x0040


	//----- nvinfo : EIATTR_PARAM_CBANK
	.align		4
        /*0110*/ 	.byte	0x04, 0x0a
        /*0112*/ 	.short	(.L_37 - .L_36)
	.align		4
.L_36:
        /*0114*/ 	.word	index@(.nv.constant0.triton_red_fused__to_copy_add_div_mul_pow_sum_4)
        /*0118*/ 	.short	0x0210
        /*011a*/ 	.short	0x0040


	//----- nvinfo : EIATTR_SW_WAR
	.align		4
.L_37:
        /*011c*/ 	.byte	0x04, 0x36
        /*011e*/ 	.short	(.L_39 - .L_38)
.L_38:
        /*0120*/ 	.word	0x00000008
.L_39:


//--------------------- .nv.callgraph             --------------------------
	.section	.nv.callgraph,"",@"SHT_CUDA_CALLGRAPH"
	.align	4
	.sectionentsize	8
	.align		4
        /*0000*/ 	.word	0x00000000
	.align		4
        /*0004*/ 	.word	0xffffffff
	.align		4
        /*0008*/ 	.word	0x00000000
	.align		4
        /*000c*/ 	.word	0xfffffffe
	.align		4
        /*0010*/ 	.word	0x00000000
	.align		4
        /*0014*/ 	.word	0xfffffffd
	.align		4
        /*0018*/ 	.word	0x00000000
	.align		4
        /*001c*/ 	.word	0xfffffffc


//--------------------- .text.triton_red_fused__to_copy_add_div_mul_pow_sum_4 --------------------------
	.section	.text.triton_red_fused__to_copy_add_div_mul_pow_sum_4,"ax",@progbits
	.sectionflags	@"SHF_BARRIERS=1"
	.align	128
        .global         triton_red_fused__to_copy_add_div_mul_pow_sum_4
        .type           triton_red_fused__to_copy_add_div_mul_pow_sum_4,@function
        .size           triton_red_fused__to_copy_add_div_mul_pow_sum_4,(.L_x_1 - triton_red_fused__to_copy_add_div_mul_pow_sum_4)
        .other          triton_red_fused__to_copy_add_div_mul_pow_sum_4,@"STO_CUDA_ENTRY STV_DEFAULT"
triton_red_fused__to_copy_add_div_mul_pow_sum_4:
.text.triton_red_fused__to_copy_add_div_mul_pow_sum_4:
[----:B------:R-:W0:Y:S02]  /*0000*/  LDC R1, c[0x0][0x28] ;  /* 0x00000a00ff017b82 */ /* 0x000e240000000800 */
[----:B------:R-:W1:Y:S01]  /*0010*/  S2R R0, SR_TID.X ;  /* 0x0000000000007919 */ /* 0x000e620000002100 */
[----:B------:R-:W2:Y:S01]  /*0020*/  LDC.64 R6, c[0x0][0x218] ;  /* 0x00008600ff067b82 */ /* 0x000ea20000000a00 */
[----:B------:R-:W-:Y:S01]  /*0030*/  ULDC UR4, c[0x0][0x240] ;  /* 0x0000900000047ab9 */ /* 0x000fe20000000800 */
[----:B------:R-:W-:Y:S01]  /*0040*/  CS2R R2, SRZ ;  /* 0x0000000000027805 */ /* 0x000fe2000001ff00 */
[----:B------:R-:W3:Y:S01]  /*0050*/  S2R R26, SR_CTAID.X ;  /* 0x00000000001a7919 */ /* 0x000ee20000002500 */
[----:B------:R-:W-:Y:S01]  /*0060*/  CS2R R20, SRZ ;  /* 0x0000000000147805 */ /* 0x000fe2000001ff00 */
[----:B------:R-:W-:-:S03]  /*0070*/  ULDC.64 UR6, c[0x0][0x208] ;  /* 0x0000820000067ab9 */ /* 0x000fc60000000a00 */
[----:B------:R-:W4:Y:S08]  /*0080*/  LDC.64 R4, c[0x0][0x220] ;  /* 0x00008800ff047b82 */ /* 0x000f300000000a00 */
[----:B------:R-:W5:Y:S01]  /*0090*/  LDC.64 R10, c[0x0][0x228] ;  /* 0x00008a00ff0a7b82 */ /* 0x000f620000000a00 */
[----:B-1----:R-:W-:-:S04]  /*00a0*/  SHF.L.U32 R0, R0, 0x2, RZ ;  /* 0x0000000200007819 */ /* 0x002fc800000006ff */
[----:B------:R-:W-:Y:S02]  /*00b0*/  LOP3.LUT R9, R0, 0x7fc, RZ, 0xc0, !PT ;  /* 0x000007fc00097812 */ /* 0x000fe400078ec0ff */
[C---:B---3--:R-:W-:Y:S02]  /*00c0*/  ISETP.GE.AND P1, PT, R26.reuse, UR4, PT ;  /* 0x000000041a007c0c */ /* 0x048fe4000bf26270 */
[----:B------:R-:W-:-:S05]  /*00d0*/  LEA R13, R26, R9, 0xc ;  /* 0x000000091a0d7211 */ /* 0x000fca00078e60ff */
[----:B--2---:R-:W-:-:S04]  /*00e0*/  IMAD.WIDE R6, R13, 0x2, R6 ;  /* 0x000000020d067825 */ /* 0x004fc800078e0206 */
[----:B----4-:R-:W-:Y:S02]  /*00f0*/  IMAD.WIDE R4, R13, 0x2, R4 ;  /* 0x000000020d047825 */ /* 0x010fe400078e0204 */
[----:B------:R-:W2:Y:S04]  /*0100*/  @!P1 LDG.E.EL.64 R2, desc[UR6][R6.64] ;  /* 0x0000000606029981 */ /* 0x000ea8000c2e1b00 */
[----:B------:R-:W3:Y:S01]  /*0110*/  @!P1 LDG.E.EL.64 R20, desc[UR6][R4.64] ;  /* 0x0000000604149981 */ /* 0x000ee2000c2e1b00 */
[----:B-----5:R-:W-:Y:S02]  /*0120*/  IMAD.WIDE.U32 R10, R9, 0x2, R10 ;  /* 0x00000002090a7825 */ /* 0x020fe400078e000a */
[----:B------:R-:W1:Y:S01]  /*0130*/  LDC.64 R8, c[0x0][0x230] ;  /* 0x00008c00ff087b82 */ /* 0x000e620000000a00 */
[----:B------:R-:W-:-:S02]  /*0140*/  CS2R R24, SRZ ;  /* 0x0000000000187805 */ /* 0x000fc4000001ff00 */
[----:B------:R-:W4:Y:S01]  /*0150*/  LDG.E.EL.64 R22, desc[UR6][R10.64] ;  /* 0x000000060a167981 */ /* 0x000f22000c2e1b00 */
[----:B------:R-:W-:-:S03]  /*0160*/  CS2R R14, SRZ ;  /* 0x00000000000e7805 */ /* 0x000fc6000001ff00 */
[----:B------:R-:W5:Y:S04]  /*0170*/  LDG.E.EL.64 R16, desc[UR6][R10.64+0x1000] ;  /* 0x001000060a107981 */ /* 0x000f68000c2e1b00 */
[----:B------:R-:W4:Y:S01]  /*0180*/  @!P1 LDG.E.EL.64 R14, desc[UR6][R4.64+0x1000] ;  /* 0x00100006040e9981 */ /* 0x000f22000c2e1b00 */
[----:B-1----:R-:W-:Y:S01]  /*0190*/  IMAD.WIDE R8, R13, 0x2, R8 ;  /* 0x000000020d087825 */ /* 0x002fe200078e0208 */
[----:B------:R-:W-:-:S04]  /*01a0*/  CS2R R12, SRZ ;  /* 0x00000000000c7805 */ /* 0x000fc8000001ff00 */
[----:B------:R-:W5:Y:S04]  /*01b0*/  @!P1 LDG.E.EL.64 R24, desc[UR6][R8.64] ;  /* 0x0000000608189981 */ /* 0x000f68000c2e1b00 */
[----:B------:R-:W5:Y:S01]  /*01c0*/  @!P1 LDG.E.EL.64 R12, desc[UR6][R6.64+0x1000] ;  /* 0x00100006060c9981 */ /* 0x000f62000c2e1b00 */
[----:B--2---:R-:W-:Y:S02]  /*01d0*/  HADD2.F32 R0, -RZ, R2.H1_H1 ;  /* 0x30000002ff007230 */ /* 0x004fe40000004100 */
[----:B---3--:R-:W-:Y:S02]  /*01e0*/  HADD2.F32 R19, -RZ, R20.H1_H1 ;  /* 0x30000014ff137230 */ /* 0x008fe40000004100 */
[----:B------:R-:W-:-:S03]  /*01f0*/  HADD2.F32 R2, -RZ, R2.H0_H0 ;  /* 0x20000002ff027230 */ /* 0x000fc60000004100 */
[----:B------:R-:W-:Y:S01]  /*0200*/  FADD R0, R0, R19 ;  /* 0x0000001300007221 */ /* 0x000fe20000000000 */
[----:B------:R-:W-:-:S05]  /*0210*/  HADD2.F32 R19, -RZ, R20.H0_H0 ;  /* 0x20000014ff137230 */ /* 0x000fca0000004100 */
[----:B------:R-:W-:Y:S01]  /*0220*/  FADD R2, R2, R19 ;  /* 0x0000001302027221 */ /* 0x000fe20000000000 */
[----:B------:R-:W-:-:S06]  /*0230*/  CS2R R18, SRZ ;  /* 0x0000000000127805 */ /* 0x000fcc000001ff00 */
[----:B------:R-:W2:Y:S01]  /*0240*/  @!P1 LDG.E.EL.64 R18, desc[UR6][R8.64+0x1000] ;  /* 0x0010000608129981 */ /* 0x000ea2000c2e1b00 */
[----:B----4-:R-:W-:Y:S02]  /*0250*/  HADD2.F32 R29, -RZ, R22.H1_H1 ;  /* 0x30000016ff1d7230 */ /* 0x010fe40000004100 */
[----:B------:R-:W-:-:S03]  /*0260*/  HADD2.F32 R22, -RZ, R22.H0_H0 ;  /* 0x20000016ff167230 */ /* 0x000fc60000004100 */
[----:B------:R-:W-:Y:S02]  /*0270*/  FMUL R29, R29, R0 ;  /* 0x000000001d1d7220 */ /* 0x000fe40000400000 */
[----:B------:R-:W-:Y:S01]  /*0280*/  FMUL R20, R22, R2 ;  /* 0x0000000216147220 */ /* 0x000fe20000400000 */
[----:B-----5:R-:W-:Y:S02]  /*0290*/  HADD2.F32 R0, -RZ, R24.H1_H1 ;  /* 0x30000018ff007230 */ /* 0x020fe40000004100 */
[----:B------:R-:W-:-:S03]  /*02a0*/  HADD2.F32 R2, -RZ, R24.H0_H0 ;  /* 0x20000018ff027230 */ /* 0x000fc60000004100 */
[----:B------:R-:W-:Y:S01]  /*02b0*/  FFMA R22, R0, R29, RZ ;  /* 0x0000001d00167223 */ /* 0x000fe200000000ff */
[----:B------:R-:W-:Y:S02]  /*02c0*/  HADD2.F32 R0, -RZ, R12.H0_H0 ;  /* 0x2000000cff007230 */ /* 0x000fe40000004100 */
[----:B------:R-:W-:Y:S02]  /*02d0*/  HADD2.F32 R29, -RZ, R14.H0_H0 ;  /* 0x2000000eff1d7230 */ /* 0x000fe40000004100 */
[----:B------:R-:W-:Y:S01]  /*02e0*/  FFMA R20, R2, R20, RZ ;  /* 0x0000001402147223 */ /* 0x000fe200000000ff */
[----:B------:R-:W-:Y:S02]  /*02f0*/  HADD2.F32 R12, -RZ, R12.H1_H1 ;  /* 0x3000000cff0c7230 */ /* 0x000fe40000004100 */
[----:B------:R-:W-:Y:S01]  /*0300*/  FADD R2, R0, R29 ;  /* 0x0000001d00027221 */ /* 0x000fe20000000000 */
[----:B------:R-:W-:Y:S02]  /*0310*/  HADD2.F32 R29, -RZ, R14.H1_H1 ;  /* 0x3000000eff1d7230 */ /* 0x000fe40000004100 */
[----:B------:R-:W-:-:S03]  /*0320*/  HADD2.F32 R0, -RZ, R16.H0_H0 ;  /* 0x20000010ff007230 */ /* 0x000fc60000004100 */
[----:B------:R-:W-:Y:S02]  /*0330*/  FADD R12, R12, R29 ;  /* 0x0000001d0c0c7221 */ /* 0x000fe40000000000 */
[----:B------:R-:W-:Y:S01]  /*0340*/  FMUL R29, R0, R2 ;  /* 0x00000002001d7220 */ /* 0x000fe20000400000 */
[----:B------:R-:W-:Y:S02]  /*0350*/  HADD2.F32 R2, -RZ, R21.H0_H0 ;  /* 0x20000015ff027230 */ /* 0x000fe40000004100 */
[----:B------:R-:W-:Y:S02]  /*0360*/  HADD2.F32 R0, -RZ, R3.H1_H1 ;  /* 0x30000003ff007230 */ /* 0x000fe40000004100 */
[----:B------:R-:W-:Y:S02]  /*0370*/  HADD2.F32 R21, -RZ, R21.H1_H1 ;  /* 0x30000015ff157230 */ /* 0x000fe40000004100 */
[----:B------:R-:W-:-:S03]  /*0380*/  HADD2.F32 R3, -RZ, R3.H0_H0 ;  /* 0x20000003ff037230 */ /* 0x000fc60000004100 */
[----:B------:R-:W-:Y:S01]  /*0390*/  FADD R21, R0, R21 ;  /* 0x0000001500157221 */ /* 0x000fe20000000000 */
[----:B------:R-:W-:Y:S02]  /*03a0*/  HADD2.F32 R0, -RZ, R23.H1_H1 ;  /* 0x30000017ff007230 */ /* 0x000fe40000004100 */
[----:B------:R-:W-:Y:S01]  /*03b0*/  FADD R2, R3, R2 ;  /* 0x0000000203027221 */ /* 0x000fe20000000000 */
[----:B------:R-:W-:Y:S02]  /*03c0*/  HADD2.F32 R14, -RZ, R13.H0_H0 ;  /* 0x2000000dff0e7230 */ /* 0x000fe40000004100 */
[----:B------:R-:W-:Y:S02]  /*03d0*/  HADD2.F32 R3, -RZ, R13.H1_H1 ;  /* 0x3000000dff037230 */ /* 0x000fe40000004100 */
[----:B------:R-:W-:Y:S01]  /*03e0*/  FMUL R21, R0, R21 ;  /* 0x0000001500157220 */ /* 0x000fe20000400000 */
[----:B------:R-:W-:Y:S02]  /*03f0*/  HADD2.F32 R0, -RZ, R25.H1_H1 ;  /* 0x30000019ff007230 */ /* 0x000fe40000004100 */
[----:B------:R-:W-:-:S02]  /*0400*/  HADD2.F32 R24, -RZ, R15.H1_H1 ;  /* 0x3000000fff187230 */ /* 0x000fc40000004100 */
[----:B------:R-:W-:Y:S02]  /*0410*/  HADD2.F32 R23, -RZ, R23.H0_H0 ;  /* 0x20000017ff177230 */ /* 0x000fe40000004100 */
[----:B------:R-:W-:Y:S02]  /*0420*/  HADD2.F32 R15, -RZ, R15.H0_H0 ;  /* 0x2000000fff0f7230 */ /* 0x000fe40000004100 */
[----:B------:R-:W-:Y:S02]  /*0430*/  HADD2.F32 R13, -RZ, R16.H1_H1 ;  /* 0x30000010ff0d7230 */ /* 0x000fe40000004100 */
[----:B------:R-:W-:Y:S01]  /*0440*/  FFMA R0, R0, R21, RZ ;  /* 0x0000001500007223 */ /* 0x000fe200000000ff */
[----:B------:R-:W-:Y:S01]  /*0450*/  FMUL R23, R23, R2 ;  /* 0x0000000217177220 */ /* 0x000fe20000400000 */
[----:B------:R-:W-:Y:S01]  /*0460*/  FADD R21, R14, R15 ;  /* 0x0000000f0e157221 */ /* 0x000fe20000000000 */
[----:B------:R-:W-:Y:S02]  /*0470*/  HADD2.F32 R2, -RZ, R25.H0_H0 ;  /* 0x20000019ff027230 */ /* 0x000fe40000004100 */
[----:B------:R-:W-:Y:S01]  /*0480*/  FMUL R12, R13, R12 ;  /* 0x0000000c0d0c7220 */ /* 0x000fe20000400000 */
[----:B------:R-:W-:-:S02]  /*0490*/  HADD2.F32 R16, -RZ, R17.H0_H0 ;  /* 0x20000011ff107230 */ /* 0x000fc40000004100 */
[----:B------:R-:W-:Y:S02]  /*04a0*/  HADD2.F32 R14, -RZ, R17.H1_H1 ;  /* 0x30000011ff0e7230 */ /* 0x000fe40000004100 */
[----:B------:R-:W-:Y:S01]  /*04b0*/  FFMA R2, R2, R23, RZ ;  /* 0x0000001702027223 */ /* 0x000fe200000000ff */
[----:B------:R-:W-:Y:S01]  /*04c0*/  FADD R3, R3, R24 ;  /* 0x0000001803037221 */ /* 0x000fe20000000000 */
[----:B------:R-:W-:-:S03]  /*04d0*/  FMUL R16, R16, R21 ;  /* 0x0000001510107220 */ /* 0x000fc60000400000 */
[----:B------:R-:W-:Y:S01]  /*04e0*/  FMUL R3, R14, R3 ;  /* 0x000000030e037220 */ /* 0x000fe20000400000 */
[----:B------:R-:W1:Y:S01]  /*04f0*/  S2UR UR5, SR_CgaCtaId ;  /* 0x00000000000579c3 */ /* 0x000e620000008800 */
[----:B------:R-:W-:Y:S02]  /*0500*/  UMOV UR4, 0x400 ;  /* 0x0000040000047882 */ /* 0x000fe40000000000 */
[----:B-1----:R-:W-:Y:S01]  /*0510*/  UPRMT UR4, UR5, 0x654, UR4 ;  /* 0x0000065405047896 */ /* 0x002fe20008000004 */
[----:B--2---:R-:W-:Y:S02]  /*0520*/  HADD2.F32 R15, -RZ, R18.H1_H1 ;  /* 0x30000012ff0f7230 */ /* 0x004fe40000004100 */
[----:B------:R-:W-:Y:S02]  /*0530*/  HADD2.F32 R13, -RZ, R18.H0_H0 ;  /* 0x20000012ff0d7230 */ /* 0x000fe40000004100 */
[----:B------:R-:W-:Y:S02]  /*0540*/  HADD2.F32 R17, -RZ, R19.H0_H0 ;  /* 0x20000013ff117230 */ /* 0x000fe40000004100 */
[----:B------:R-:W-:Y:S01]  /*0550*/  FFMA R12, R15, R12, R22 ;  /* 0x0000000c0f0c7223 */ /* 0x000fe20000000016 */
[----:B------:R-:W-:Y:S01]  /*0560*/  FFMA R13, R13, R29, R20 ;  /* 0x0000001d0d0d7223 */ /* 0x000fe20000000014 */
[----:B------:R-:W-:-:S02]  /*0570*/  HADD2.F32 R19, -RZ, R19.H1_H1 ;  /* 0x30000013ff137230 */ /* 0x000fc40000004100 */
[----:B------:R-:W-:Y:S01]  /*0580*/  FFMA R2, R17, R16, R2 ;  /* 0x0000001011027223 */ /* 0x000fe20000000002 */
[----:B------:R-:W-:Y:S02]  /*0590*/  FADD R13, R12, R13 ;  /* 0x0000000d0c0d7221 */ /* 0x000fe40000000000 */
[----:B------:R-:W-:Y:S02]  /*05a0*/  FFMA R0, R19, R3, R0 ;  /* 0x0000000313007223 */ /* 0x000fe40000000000 */
[----:B------:R-:W-:-:S04]  /*05b0*/  FADD R13, R2, R13 ;  /* 0x0000000d020d7221 */ /* 0x000fc80000000000 */
[----:B------:R-:W-:-:S05]  /*05c0*/  FADD R0, R0, R13 ;  /* 0x0000000d00007221 */ /* 0x000fca0000000000 */
[----:B------:R-:W-:-:S05]  /*05d0*/  FSEL R0, R0, RZ, !P1 ;  /* 0x000000ff00007208 */ /* 0x000fca0004800000 */
[----:B------:R-:W1:Y:S02]  /*05e0*/  SHFL.BFLY PT, R3, R0, 0x10, 0x1f ;  /* 0x0e001f0000037f89 */ /* 0x000e6400000e0000 */
[----:B-1----:R-:W-:-:S05]  /*05f0*/  FADD R3, R0, R3 ;  /* 0x0000000300037221 */ /* 0x002fca0000000000 */
[----:B------:R-:W1:Y:S02]  /*0600*/  SHFL.BFLY PT, R2, R3, 0x8, 0x1f ;  /* 0x0d001f0003027f89 */ /* 0x000e6400000e0000 */
[----:B-1----:R-:W-:-:S05]  /*0610*/  FADD R2, R3, R2 ;  /* 0x0000000203027221 */ /* 0x002fca0000000000 */
[----:B------:R-:W1:Y:S01]  /*0620*/  SHFL.BFLY PT, R13, R2, 0x4, 0x1f ;  /* 0x0c801f00020d7f89 */ /* 0x000e6200000e0000 */
[----:B------:R-:W2:Y:S01]  /*0630*/  S2R R18, SR_TID.X ;  /* 0x0000000000127919 */ /* 0x000ea20000002100 */
[----:B-1----:R-:W-:-:S05]  /*0640*/  FADD R13, R2, R13 ;  /* 0x0000000d020d7221 */ /* 0x002fca0000000000 */
[----:B------:R-:W1:Y:S02]  /*0650*/  SHFL.BFLY PT, R12, R13, 0x2, 0x1f ;  /* 0x0c401f000d0c7f89 */ /* 0x000e6400000e0000 */
[----:B-1----:R-:W-:-:S05]  /*0660*/  FADD R12, R13, R12 ;  /* 0x0000000c0d0c7221 */ /* 0x002fca0000000000 */
[----:B------:R-:W1:Y:S01]  /*0670*/  SHFL.BFLY PT, R15, R12, 0x1, 0x1f ;  /* 0x0c201f000c0f7f89 */ /* 0x000e6200000e0000 */
[----:B--2---:R-:W-:Y:S02]  /*0680*/  LOP3.LUT P0, RZ, R18, 0x1f, RZ, 0xc0, !PT ;  /* 0x0000001f12ff7812 */ /* 0x004fe4000780c0ff */
[----:B------:R-:W-:-:S04]  /*0690*/  SHF.R.U32.HI R0, RZ, 0x3, R18 ;  /* 0x00000003ff007819 */ /* 0x000fc80000011612 */
[----:B------:R-:W-:Y:S01]  /*06a0*/  LOP3.LUT R0, R0, 0x3c, RZ, 0xc0, !PT ;  /* 0x0000003c00007812 */ /* 0x000fe200078ec0ff */
[----:B-1----:R-:W-:-:S06]  /*06b0*/  FADD R17, R12, R15 ;  /* 0x0000000f0c117221 */ /* 0x002fcc0000000000 */
[----:B------:R-:W-:Y:S01]  /*06c0*/  @!P0 STS [R0+UR4], R17 ;  /* 0x0000001100008988 */ /* 0x000fe20008000804 */
[----:B------:R-:W-:Y:S01]  /*06d0*/  BAR.SYNC.DEFER_BLOCKING 0x0 ;  /* 0x0000000000007b1d */ /* 0x000fe20000010000 */
[C---:B------:R-:W-:Y:S02]  /*06e0*/  ISETP.GE.AND P2, PT, R18.reuse, 0x10, PT ;  /* 0x000000101200780c */ /* 0x040fe40003f46270 */
[----:B------:R-:W-:-:S11]  /*06f0*/  SHF.L.U32 R14, R18, 0x2, RZ ;  /* 0x00000002120e7819 */ /* 0x000fd600000006ff */
[----:B------:R-:W1:Y:S04]  /*0700*/  @!P2 LDS R27, [R14+UR4] ;  /* 0x000000040e1ba984 */ /* 0x000e680008000800 */
[----:B-1----:R-:W1:Y:S02]  /*0710*/  SHFL.BFLY PT, R2, R27, 0x8, 0x1f ;  /* 0x0d001f001b027f89 */ /* 0x002e6400000e0000 */
[----:B-1----:R-:W-:-:S05]  /*0720*/  FADD R12, R27, R2 ;  /* 0x000000021b0c7221 */ /* 0x002fca0000000000 */
[----:B------:R-:W1:Y:S02]  /*0730*/  SHFL.BFLY PT, R3, R12, 0x4, 0x1f ;  /* 0x0c801f000c037f89 */ /* 0x000e6400000e0000 */
[----:B-1----:R-:W-:-:S05]  /*0740*/  FADD R13, R12, R3 ;  /* 0x000000030c0d7221 */ /* 0x002fca0000000000 */
[----:B------:R-:W1:Y:S01]  /*0750*/  SHFL.BFLY PT, R2, R13, 0x2, 0x1f ;  /* 0x0c401f000d027f89 */ /* 0x000e6200000e0000 */
[----:B------:R-:W-:Y:S01]  /*0760*/  LOP3.LUT P0, RZ, R18, 0xf, RZ, 0xc0, !PT ;  /* 0x0000000f12ff7812 */ /* 0x000fe2000780c0ff */
[----:B-1----:R-:W-:-:S03]  /*0770*/  FADD R15, R13, R2 ;  /* 0x000000020d0f7221 */ /* 0x002fc60000000000 */
[----:B------:R-:W-:Y:S01]  /*0780*/  ISETP.LT.AND P0, PT, R18, 0x10, !P0 ;  /* 0x000000101200780c */ /* 0x000fe20004701270 */
[----:B------:R-:W1:Y:S01]  /*0790*/  LDC.64 R2, c[0x0][0x238] ;  /* 0x00008e00ff027b82 */ /* 0x000e620000000a00 */
[----:B------:R-:W2:Y:S02]  /*07a0*/  SHFL.BFLY PT, R16, R15, 0x1, 0x1f ;  /* 0x0c201f000f107f89 */ /* 0x000ea400000e0000 */
[----:B--2---:R-:W-:Y:S01]  /*07b0*/  FADD R23, R15, R16 ;  /* 0x000000100f177221 */ /* 0x004fe20000000000 */
[----:B------:R-:W-:Y:S02]  /*07c0*/  CS2R R18, SRZ ;  /* 0x0000000000127805 */ /* 0x000fe4000001ff00 */
[----:B------:R-:W-:Y:S01]  /*07d0*/  CS2R R20, SRZ ;  /* 0x0000000000147805 */ /* 0x000fe2000001ff00 */
[----:B------:R-:W-:Y:S01]  /*07e0*/  HFMA2.MMA R0, -RZ, RZ, 0, 0 ;  /* 0x00000000ff007435 */ /* 0x000fe200000001ff */
[----:B------:R-:W2:Y:S04]  /*07f0*/  LDC.64 R16, c[0x0][0x210] ;  /* 0x00008400ff107b82 */ /* 0x000ea80000000a00 */
[----:B------:R2:W-:Y:S04]  /*0800*/  @P0 STS [R14+UR4], R23 ;  /* 0x000000170e000988 */ /* 0x0005e80008000804 */
[----:B------:R-:W-:Y:S01]  /*0810*/  BAR.SYNC.DEFER_BLOCKING 0x0 ;  /* 0x0000000000007b1d */ /* 0x000fe20000010000 */
[----:B-1----:R-:W-:Y:S01]  /*0820*/  IMAD.WIDE R24, R26, 0x4, R2 ;  /* 0x000000041a187825 */ /* 0x002fe200078e0202 */
[----:B------:R-:W-:-:S04]  /*0830*/  CS2R R2, SRZ ;  /* 0x0000000000027805 */ /* 0x000fc8000001ff00 */
[----:B------:R-:W3:Y:S04]  /*0840*/  @!P1 LDG.E.EF.64 R18, desc[UR6][R4.64] ;  /* 0x0000000604129981 */ /* 0x000ee8000c0e1b00 */
[----:B------:R-:W4:Y:S04]  /*0850*/  @!P1 LDG.E.EF.64 R20, desc[UR6][R6.64] ;  /* 0x0000000606149981 */ /* 0x000f28000c0e1b00 */
[----:B------:R3:W5:Y:S04]  /*0860*/  @!P1 LDG.E.EL R0, desc[UR6][R24.64] ;  /* 0x0000000618009981 */ /* 0x000768000c2e1900 */
[----:B------:R-:W5:Y:S01]  /*0870*/  LDG.E.EL.64 R12, desc[UR6][R10.64] ;  /* 0x000000060a0c7981 */ /* 0x000f62000c2e1b00 */
[----:B------:R-:W-:-:S03]  /*0880*/  LOP3.LUT R15, R14, 0x7fc, RZ, 0xc0, !PT ;  /* 0x000007fc0e0f7812 */ /* 0x000fc600078ec0ff */
[----:B------:R-:W5:Y:S01]  /*0890*/  @!P1 LDG.E.EF.64 R2, desc[UR6][R8.64] ;  /* 0x0000000608029981 */ /* 0x000f62000c0e1b00 */
[----:B------:R-:W-:-:S03]  /*08a0*/  LEA R15, R26, R15, 0xc ;  /* 0x0000000f1a0f7211 */ /* 0x000fc600078e60ff */
[----:B------:R-:W1:Y:S02]  /*08b0*/  LDS R22, [UR4] ;  /* 0x00000004ff167984 */ /* 0x000e640008000800 */
[----:B--2---:R-:W-:Y:S01]  /*08c0*/  IMAD.WIDE R14, R15, 0x2, R16 ;  /* 0x000000020f0e7825 */ /* 0x004fe200078e0210 */
[----:B------:R-:W-:-:S06]  /*08d0*/  CS2R R16, SRZ ;  /* 0x0000000000107805 */ /* 0x000fcc000001ff00 */
[----:B------:R-:W2:Y:S01]  /*08e0*/  @!P1 LDG.E.EF.64 R16, desc[UR6][R14.64] ;  /* 0x000000060e109981 */ /* 0x000ea2000c0e1b00 */
[----:B-1----:R-:W-:Y:S01]  /*08f0*/  FMUL R22, R22, -0.5 ;  /* 0xbf00000016167820 */ /* 0x002fe20000400000 */
[----:B---3--:R-:W-:Y:S02]  /*0900*/  HADD2.F32 R25, -RZ, R18.H1_H1 ;  /* 0x30000012ff197230 */ /* 0x008fe40000004100 */
[----:B------:R-:W-:Y:S02]  /*0910*/  HADD2.F32 R18, -RZ, R18.H0_H0 ;  /* 0x20000012ff127230 */ /* 0x000fe40000004100 */
[----:B----4-:R-:W-:Y:S02]  /*0920*/  HADD2.F32 R23, -RZ, R20.H0_H0 ;  /* 0x20000014ff177230 */ /* 0x010fe40000004100 */
[----:B------:R-:W-:-:S03]  /*0930*/  HADD2.F32 R26, -RZ, R19.H0_H0 ;  /* 0x20000013ff1a7230 */ /* 0x000fc60000004100 */
[----:B------:R-:W-:Y:S01]  /*0940*/  FADD R24, R23, R18 ;  /* 0x0000001217187221 */ /* 0x000fe20000000000 */
[----:B------:R-:W-:Y:S02]  /*0950*/  HADD2.F32 R23, -RZ, R21.H0_H0 ;  /* 0x20000015ff177230 */ /* 0x000fe40000004100 */
[----:B------:R-:W-:Y:S02]  /*0960*/  HADD2.F32 R18, -RZ, R21.H1_H1 ;  /* 0x30000015ff127230 */ /* 0x000fe40000004100 */
[----:B------:R-:W-:Y:S02]  /*0970*/  HADD2.F32 R21, -RZ, R19.H1_H1 ;  /* 0x30000013ff157230 */ /* 0x000fe40000004100 */
[----:B------:R-:W-:-:S03]  /*0980*/  HADD2.F32 R20, -RZ, R20.H1_H1 ;  /* 0x30000014ff147230 */ /* 0x000fc60000004100 */
[----:B------:R-:W-:Y:S01]  /*0990*/  FADD R18, R18, R21 ;  /* 0x0000001512127221 */ /* 0x000fe20000000000 */
[----:B------:R-:W-:Y:S01]  /*09a0*/  FADD R21, R23, R26 ;  /* 0x0000001a17157221 */ /* 0x000fe20000000000 */
[-C--:B-----5:R-:W-:Y:S01]  /*09b0*/  FMUL R23, R0, R0.reuse ;  /* 0x0000000000177220 */ /* 0x0a0fe20000400000 */
[----:B------:R-:W-:Y:S02]  /*09c0*/  HADD2.F32 R27, -RZ, R12.H1_H1 ;  /* 0x3000000cff1b7230 */ /* 0x000fe40000004100 */
[----:B------:R-:W-:Y:S01]  /*09d0*/  FADD R20, R20, R25 ;  /* 0x0000001914147221 */ /* 0x000fe20000000000 */
[----:B------:R-:W-:Y:S02]  /*09e0*/  HADD2.F32 R19, -RZ, R12.H0_H0 ;  /* 0x2000000cff137230 */ /* 0x000fe40000004100 */
[----:B------:R-:W-:Y:S01]  /*09f0*/  FMUL R25, R23, R0 ;  /* 0x0000000017197220 */ /* 0x000fe20000400000 */
[----:B------:R-:W-:Y:S02]  /*0a00*/  HADD2.F32 R12, -RZ, R13.H0_H0 ;  /* 0x2000000dff0c7230 */ /* 0x000fe40000004100 */
[----:B------:R-:W-:Y:S01]  /*0a10*/  FMUL R23, R27, R20 ;  /* 0x000000141b177220 */ /* 0x000fe20000400000 */
[----:B------:R-:W-:-:S02]  /*0a20*/  HADD2.F32 R20, -RZ, R2.H1_H1 ;  /* 0x30000002ff147230 */ /* 0x000fc40000004100 */
[----:B------:R-:W-:Y:S01]  /*0a30*/  FMUL R19, R19, R24 ;  /* 0x0000001813137220 */ /* 0x000fe20000400000 */
[----:B------:R-:W-:Y:S01]  /*0a40*/  FMUL R22, R22, R25 ;  /* 0x0000001916167220 */ /* 0x000fe20000400000 */
[----:B------:R-:W-:Y:S02]  /*0a50*/  HADD2.F32 R24, -RZ, R3.H0_H0 ;  /* 0x20000003ff187230 */ /* 0x000fe40000004100 */
[----:B------:R-:W-:Y:S01]  /*0a60*/  FMUL R21, R12, R21 ;  /* 0x000000150c157220 */ /* 0x000fe20000400000 */
[----:B------:R-:W-:Y:S02]  /*0a70*/  HADD2.F32 R12, -RZ, R2.H0_H0 ;  /* 0x20000002ff0c7230 */ /* 0x000fe40000004100 */
[----:B------:R-:W-:Y:S01]  /*0a80*/  FADD R25, R20, R20 ;  /* 0x0000001414197221 */ /* 0x000fe20000000000 */
[----:B------:R-:W-:Y:S02]  /*0a90*/  HADD2.F32 R13, -RZ, R13.H1_H1 ;  /* 0x3000000dff0d7230 */ /* 0x000fe40000004100 */
[----:B------:R-:W-:Y:S01]  /*0aa0*/  FMUL R2, R22, 0.000244140625 ;  /* 0x3980000016027820 */ /* 0x000fe20000400000 */
[----:B------:R-:W-:-:S02]  /*0ab0*/  HADD2.F32 R3, -RZ, R3.H1_H1 ;  /* 0x30000003ff037230 */ /* 0x000fc40000004100 */
[----:B------:R-:W-:Y:S01]  /*0ac0*/  FADD R29, R24, R24 ;  /* 0x00000018181d7221 */ /* 0x000fe20000000000 */
[----:B------:R-:W-:Y:S01]  /*0ad0*/  FADD R27, R12, R12 ;  /* 0x0000000c0c1b7221 */ /* 0x000fe20000000000 */
[C---:B------:R-:W-:Y:S01]  /*0ae0*/  FMUL R20, R2.reuse, R25 ;  /* 0x0000001902147220 */ /* 0x040fe20000400000 */
[----:B------:R-:W-:Y:S01]  /*0af0*/  FMUL R13, R13, R18 ;  /* 0x000000120d0d7220 */ /* 0x000fe20000400000 */
[----:B------:R-:W-:Y:S01]  /*0b00*/  FADD R25, R3, R3 ;  /* 0x0000000303197221 */ /* 0x000fe20000000000 */
[C---:B------:R-:W-:Y:S01]  /*0b10*/  FMUL R18, R2.reuse, R29 ;  /* 0x0000001d02127220 */ /* 0x040fe20000400000 */
[-C--:B------:R-:W-:Y:S01]  /*0b20*/  FFMA R23, R23, R0.reuse, R20 ;  /* 0x0000000017177223 */ /* 0x080fe20000000014 */
[C---:B------:R-:W-:Y:S01]  /*0b30*/  FMUL R12, R2.reuse, R27 ;  /* 0x0000001b020c7220 */ /* 0x040fe20000400000 */
[----:B------:R-:W-:Y:S01]  /*0b40*/  FMUL R20, R2, R25 ;  /* 0x0000001902147220 */ /* 0x000fe20000400000 */
[----:B------:R-:W-:Y:S01]  /*0b50*/  FFMA R21, R21, R0, R18 ;  /* 0x0000000015157223 */ /* 0x000fe20000000012 */
[----:B--2---:R-:W-:-:S02]  /*0b60*/  HADD2.F32 R3, -RZ, R16.H0_H0 ;  /* 0x20000010ff037230 */ /* 0x004fc40000004100 */
[----:B------:R-:W-:Y:S02]  /*0b70*/  HADD2.F32 R18, -RZ, R17.H0_H0 ;  /* 0x20000011ff127230 */ /* 0x000fe40000004100 */
[-C--:B------:R-:W-:Y:S01]  /*0b80*/  FFMA R12, R19, R0.reuse, R12 ;  /* 0x00000000130c7223 */ /* 0x080fe2000000000c */
[----:B------:R-:W-:Y:S02]  /*0b90*/  HADD2.F32 R16, -RZ, R16.H1_H1 ;  /* 0x30000010ff107230 */ /* 0x000fe40000004100 */
[----:B------:R-:W-:Y:S01]  /*0ba0*/  FFMA R20, R13, R0, R20 ;  /* 0x000000000d147223 */ /* 0x000fe20000000014 */
[----:B------:R-:W-:Y:S02]  /*0bb0*/  HADD2.F32 R17, -RZ, R17.H1_H1 ;  /* 0x30000011ff117230 */ /* 0x000fe40000004100 */
[----:B------:R-:W-:Y:S01]  /*0bc0*/  FADD R3, R3, R12 ;  /* 0x0000000c03037221 */ /* 0x000fe20000000000 */
[----:B------:R-:W-:Y:S01]  /*0bd0*/  FADD R18, R18, R21 ;  /* 0x0000001512127221 */ /* 0x000fe20000000000 */
[----:B------:R-:W-:Y:S01]  /*0be0*/  FADD R16, R16, R23 ;  /* 0x0000001710107221 */ /* 0x000fe20000000000 */
[----:B------:R-:W-:Y:S01]  /*0bf0*/  FADD R17, R17, R20 ;  /* 0x0000001411117221 */ /* 0x000fe20000000000 */
[----:B------:R-:W-:-:S03]  /*0c00*/  CS2R R12, SRZ ;  /* 0x00000000000c7805 */ /* 0x000fc6000001ff00 */
[----:B------:R-:W-:Y:S02]  /*0c10*/  F2FP.F16.F32.PACK_AB R22, R16, R3 ;  /* 0x000000031016723e */ /* 0x000fe400000000ff */
[----:B------:R-:W-:Y:S02]  /*0c20*/  F2FP.F16.F32.PACK_AB R23, R17, R18 ;  /* 0x000000121117723e */ /* 0x000fe400000000ff */
[----:B------:R-:W-:Y:S02]  /*0c30*/  CS2R R16, SRZ ;  /* 0x0000000000107805 */ /* 0x000fe4000001ff00 */
[----:B------:R-:W-:Y:S01]  /*0c40*/  CS2R R20, SRZ ;  /* 0x0000000000147805 */ /* 0x000fe2000001ff00 */
[----:B------:R1:W-:Y:S04]  /*0c50*/  @!P1 STG.E.64 desc[UR6][R14.64], R22 ;  /* 0x000000160e009986 */ /* 0x0003e8000c101b06 */
[----:B------:R-:W2:Y:S04]  /*0c60*/  @!P1 LDG.E.EF.64 R12, desc[UR6][R6.64+0x1000] ;  /* 0x00100006060c9981 */ /* 0x000ea8000c0e1b00 */
[----:B------:R2:W3:Y:S04]  /*0c70*/  @!P1 LDG.E.EF.64 R16, desc[UR6][R4.64+0x1000] ;  /* 0x0010000604109981 */ /* 0x0004e8000c0e1b00 */
[----:B------:R-:W4:Y:S04]  /*0c80*/  @!P1 LDG.E.EF.64 R20, desc[UR6][R8.64+0x1000] ;  /* 0x0010000608149981 */ /* 0x000f28000c0e1b00 */
[----:B------:R-:W5:Y:S01]  /*0c90*/  LDG.E.EL.64 R10, desc[UR6][R10.64+0x1000] ;  /* 0x001000060a0a7981 */ /* 0x000f62000c2e1b00 */
[----:B------:R-:W-:-:S06]  /*0ca0*/  CS2R R18, SRZ ;  /* 0x0000000000127805 */ /* 0x000fcc000001ff00 */
[----:B------:R-:W5:Y:S01]  /*0cb0*/  @!P1 LDG.E.EF.64 R18, desc[UR6][R14.64+0x1000] ;  /* 0x001000060e129981 */ /* 0x000f62000c0e1b00 */
[----:B--2---:R-:W-:Y:S02]  /*0cc0*/  HADD2.F32 R4, -RZ, R13.H0_H0 ;  /* 0x2000000dff047230 */ /* 0x004fe40000004100 */
[----:B------:R-:W-:Y:S02]  /*0cd0*/  HADD2.F32 R3, -RZ, R12.H0_H0 ;  /* 0x2000000cff037230 */ /* 0x000fe40000004100 */
[----:B---3--:R-:W-:Y:S02]  /*0ce0*/  HADD2.F32 R5, -RZ, R17.H0_H0 ;  /* 0x20000011ff057230 */ /* 0x008fe40000004100 */
[----:B------:R-:W-:Y:S02]  /*0cf0*/  HADD2.F32 R12, -RZ, R12.H1_H1 ;  /* 0x3000000cff0c7230 */ /* 0x000fe40000004100 */
[----:B------:R-:W-:Y:S02]  /*0d00*/  HADD2.F32 R7, -RZ, R16.H1_H1 ;  /* 0x30000010ff077230 */ /* 0x000fe40000004100 */
[----:B------:R-:W-:-:S02]  /*0d10*/  HADD2.F32 R13, -RZ, R13.H1_H1 ;  /* 0x3000000dff0d7230 */ /* 0x000fc40000004100 */
[----:B------:R-:W-:Y:S02]  /*0d20*/  HADD2.F32 R6, -RZ, R17.H1_H1 ;  /* 0x30000011ff067230 */ /* 0x000fe40000004100 */
[----:B------:R-:W-:Y:S01]  /*0d30*/  FADD R5, R4, R5 ;  /* 0x0000000504057221 */ /* 0x000fe20000000000 */
[----:B------:R-:W-:Y:S02]  /*0d40*/  HADD2.F32 R16, -RZ, R16.H0_H0 ;  /* 0x20000010ff107230 */ /* 0x000fe40000004100 */
[----:B------:R-:W-:Y:S01]  /*0d50*/  FADD R7, R12, R7 ;  /* 0x000000070c077221 */ /* 0x000fe20000000000 */
[----:B----4-:R-:W-:Y:S02]  /*0d60*/  HADD2.F32 R4, -RZ, R20.H1_H1 ;  /* 0x30000014ff047230 */ /* 0x010fe40000004100 */
[----:B------:R-:W-:Y:S01]  /*0d70*/  FADD R12, R13, R6 ;  /* 0x000000060d0c7221 */ /* 0x000fe20000000000 */
[----:B------:R-:W-:Y:S02]  /*0d80*/  HADD2.F32 R20, -RZ, R20.H0_H0 ;  /* 0x20000014ff147230 */ /* 0x000fe40000004100 */
[----:B------:R-:W-:Y:S01]  /*0d90*/  FADD R16, R3, R16 ;  /* 0x0000001003107221 */ /* 0x000fe20000000000 */
[----:B-----5:R-:W-:-:S02]  /*0da0*/  HADD2.F32 R8, -RZ, R11.H0_H0 ;  /* 0x2000000bff087230 */ /* 0x020fc40000004100 */
[----:B------:R-:W-:Y:S02]  /*0db0*/  HADD2.F32 R6, -RZ, R21.H0_H0 ;  /* 0x20000015ff067230 */ /* 0x000fe40000004100 */
[----:B------:R-:W-:Y:S02]  /*0dc0*/  HADD2.F32 R21, -RZ, R21.H1_H1 ;  /* 0x30000015ff157230 */ /* 0x000fe40000004100 */
[----:B------:R-:W-:Y:S01]  /*0dd0*/  FADD R9, R20, R20 ;  /* 0x0000001414097221 */ /* 0x000fe20000000000 */
[----:B------:R-:W-:Y:S02]  /*0de0*/  HADD2.F32 R3, -RZ, R10.H0_H0 ;  /* 0x2000000aff037230 */ /* 0x000fe40000004100 */
[----:B------:R-:W-:Y:S01]  /*0df0*/  FMUL R13, R8, R5 ;  /* 0x00000005080d7220 */ /* 0x000fe20000400000 */
[----:B------:R-:W-:Y:S02]  /*0e00*/  HADD2.F32 R10, -RZ, R10.H1_H1 ;  /* 0x3000000aff0a7230 */ /* 0x000fe40000004100 */
[----:B------:R-:W-:Y:S01]  /*0e10*/  FADD R5, R4, R4 ;  /* 0x0000000404057221 */ /* 0x000fe20000000000 */
[----:B------:R-:W-:-:S02]  /*0e20*/  HADD2.F32 R11, -RZ, R11.H1_H1 ;  /* 0x3000000bff0b7230 */ /* 0x000fc40000004100 */
[----:B------:R-:W-:Y:S01]  /*0e30*/  FADD R17, R6, R6 ;  /* 0x0000000606117221 */ /* 0x000fe20000000000 */
[----:B------:R-:W-:Y:S01]  /*0e40*/  FADD R21, R21, R21 ;  /* 0x0000001515157221 */ /* 0x000fe20000000000 */
[----:B------:R-:W-:Y:S01]  /*0e50*/  FMUL R3, R3, R16 ;  /* 0x0000001003037220 */ /* 0x000fe20000400000 */
[----:B------:R-:W-:Y:S01]  /*0e60*/  FMUL R4, R2, R9 ;  /* 0x0000000902047220 */ /* 0x000fe20000400000 */
[----:B------:R-:W-:Y:S01]  /*0e70*/  FMUL R7, R10, R7 ;  /* 0x000000070a077220 */ /* 0x000fe20000400000 */
[----:B------:R-:W-:Y:S01]  /*0e80*/  FMUL R11, R11, R12 ;  /* 0x0000000c0b0b7220 */ /* 0x000fe20000400000 */
[C---:B------:R-:W-:Y:S01]  /*0e90*/  FMUL R6, R2.reuse, R5 ;  /* 0x0000000502067220 */ /* 0x040fe20000400000 */
[C---:B------:R-:W-:Y:S01]  /*0ea0*/  FMUL R8, R2.reuse, R17 ;  /* 0x0000001102087220 */ /* 0x040fe20000400000 */
[----:B------:R-:W-:Y:S01]  /*0eb0*/  FMUL R10, R2, R21 ;  /* 0x00000015020a7220 */ /* 0x000fe20000400000 */
[----:B------:R-:W-:Y:S01]  /*0ec0*/  FFMA R3, R3, R0, R4 ;  /* 0x0000000003037223 */ /* 0x000fe20000000004 */
[----:B------:R-:W-:-:S02]  /*0ed0*/  HADD2.F32 R2, -RZ, R18.H0_H0 ;  /* 0x20000012ff027230 */ /* 0x000fc40000004100 */
[----:B------:R-:W-:Y:S02]  /*0ee0*/  HADD2.F32 R4, -RZ, R19.H0_H0 ;  /* 0x20000013ff047230 */ /* 0x000fe40000004100 */
[-C--:B------:R-:W-:Y:S01]  /*0ef0*/  FFMA R7, R7, R0.reuse, R6 ;  /* 0x0000000007077223 */ /* 0x080fe20000000006 */
[----:B------:R-:W-:Y:S02]  /*0f00*/  HADD2.F32 R18, -RZ, R18.H1_H1 ;  /* 0x30000012ff127230 */ /* 0x000fe40000004100 */
[-C--:B------:R-:W-:Y:S01]  /*0f10*/  FFMA R13, R13, R0.reuse, R8 ;  /* 0x000000000d0d7223 */ /* 0x080fe20000000008 */
[----:B------:R-:W-:Y:S02]  /*0f20*/  HADD2.F32 R19, -RZ, R19.H1_H1 ;  /* 0x30000013ff137230 */ /* 0x000fe40000004100 */
[----:B------:R-:W-:Y:S01]  /*0f30*/  FFMA R10, R11, R0, R10 ;  /* 0x000000000b0a7223 */ /* 0x000fe2000000000a */
[----:B------:R-:W-:Y:S01]  /*0f40*/  FADD R2, R2, R3 ;  /* 0x0000000302027221 */ /* 0x000fe20000000000 */
[----:B------:R-:W-:Y:S01]  /*0f50*/  FADD R7, R18, R7 ;  /* 0x0000000712077221 */ /* 0x000fe20000000000 */
[----:B------:R-:W-:Y:S01]  /*0f60*/  FADD R4, R4, R13 ;  /* 0x0000000d04047221 */ /* 0x000fe20000000000 */
[----:B------:R-:W-:-:S03]  /*0f70*/  FADD R19, R19, R10 ;  /* 0x0000000a13137221 */ /* 0x000fc60000000000 */
[----:B------:R-:W-:Y:S02]  /*0f80*/  F2FP.F16.F32.PACK_AB R2, R7, R2 ;  /* 0x000000020702723e */ /* 0x000fe400000000ff */
[----:B------:R-:W-:Y:S01]  /*0f90*/  F2FP.F16.F32.PACK_AB R3, R19, R4 ;  /* 0x000000041303723e */ /* 0x000fe200000000ff */
[----:B-1----:R-:W-:Y:S06]  /*0fa0*/  @P1 EXIT ;  /* 0x000000000000194d */ /* 0x002fec0003800000 */
[----:B------:R-:W-:Y:S01]  /*0fb0*/  STG.E.64 desc[UR6][R14.64+0x1000], R2 ;  /* 0x001000020e007986 */ /* 0x000fe2000c101b06 */
[----:B------:R-:W-:Y:S05]  /*0fc0*/  EXIT ;  /* 0x000000000000794d */ /* 0x000fea0003800000 */
.L_x_0:
[----:B------:R-:W-:-:S00]  /*0fd0*/  BRA `(.L_x_0) ;  /* 0xfffffffc00fc7947 */ /* 0x000fc0000383ffff */
[----:B------:R-:W-:-:S00]  /*0fe0*/  NOP ;  /* 0x0000000000007918 */ /* 0x000fc00000000000 */
        /* <DEDUP_REMOVED lines=9> */
.L_x_1:


//--------------------- .nv.shared.triton_red_fused__to_copy_add_div_mul_pow_sum_4 --------------------------
	.section	.nv.shared.triton_red_fused__to_copy_add_div_mul_pow_sum_4,"aw",@nobits
	.sectionflags	@""
	.align	16
	.zero		1024


//--------------------- .nv.constant0.triton_red_fused__to_copy_add_div_mul_pow_sum_4 --------------------------
	.section	.nv.constant0.triton_red_fused__to_copy_add_div_mul_pow_sum_4,"a",@progbits
	.sectionflags	@""
	.align	4
.nv.constant0.triton_red_fused__to_copy_add_div_mul_pow_sum_4:
	.zero		592
